//
// Generated by NVIDIA NVVM Compiler
//
// Compiler Build ID: CL-36424714
// Cuda compilation tools, release 13.0, V13.0.88
// Based on NVVM 20.0.0
//

.version 9.0
.target sm_100
.address_size 64

	// .globl	_Z12helloFromGPUv
.extern .func  (.param .b32 func_retval0) vprintf
(
	.param .b64 vprintf_param_0,
	.param .b64 vprintf_param_1
)
;
.global .align 1 .b8 $str[26] = {72, 101, 108, 108, 111, 32, 102, 114, 111, 109, 32, 71, 80, 85, 32, 98, 108, 111, 99, 107, 32, 37, 100, 33, 10};

.visible .entry _Z12helloFromGPUv()
{
	.local .align 8 .b8 	__local_depot0[8];
	.reg .b64 	%SP;
	.reg .b64 	%SPL;
	.reg .pred 	%p<2>;
	.reg .b32 	%r<5>;
	.reg .b64 	%rd<5>;

	mov.u64 	%SPL, __local_depot0;
	cvta.local.u64 	%SP, %SPL;
	mov.u32 	%r1, %tid.x;
	setp.ne.s32 	%p1, %r1, 0;
	@%p1 bra 	$L__BB0_2;
	add.u64 	%rd1, %SP, 0;
	add.u64 	%rd2, %SPL, 0;
	mov.u32 	%r2, %ctaid.x;
	st.local.u32 	[%rd2], %r2;
	mov.u64 	%rd3, $str;
	cvta.global.u64 	%rd4, %rd3;
	{ // callseq 0, 0
	.param .b64 param0;
	st.param.b64 	[param0], %rd4;
	.param .b64 param1;
	st.param.b64 	[param1], %rd1;
	.param .b32 retval0;
	call.uni (retval0), 
	vprintf, 
	(
	param0, 
	param1
	);
	ld.param.b32 	%r3, [retval0];
	} // callseq 0
$L__BB0_2:
	ret;

}


// ===== COMPILED SASS (sm_100) =====

	.target	sm_100

	.elftype	@"ET_EXEC"


//--------------------- .note.nv.tkinfo           --------------------------
	.section	.note.nv.tkinfo,"",@"SHT_NOTE"
	.sectionflags	@"SHF_NOTE_NV_TKINFO"
	.tkinfo
        /*0018*/ 	.word	0x00000002
        /*0030*/ 	.string	""
        /*0030*/ 	.string	"ptxas"
        /*0030*/ 	.string	"Cuda compilation tools, release 13.0, V13.0.88"
        /*0030*/ 	.string	"Build cuda_13.0.r13.0/compiler.36424714_0"
        /*0030*/ 	.string	"-arch sm_100 -m 64 "



//--------------------- .note.nv.cuinfo           --------------------------
	.section	.note.nv.cuinfo,"",@"SHT_NOTE"
	.sectionflags	@"SHF_NOTE_NV_CUINFO"
        /*0018*/ 	.short	0x0002
        /*001a*/ 	.short	0x0064
        /*001c*/ 	.short	0x0082
	.zero		2


//--------------------- .nv.info                  --------------------------
	.section	.nv.info,"",@"SHT_CUDA_INFO"
	.align	4


	//----- nvinfo : EIATTR_REGCOUNT
	.align		4
        /*0000*/ 	.byte	0x04, 0x2f
        /*0002*/ 	.short	(.L_2 - .L_1)
	.align		4
.L_1:
        /*0004*/ 	.word	index@(_Z12helloFromGPUv)
        /*0008*/ 	.word	0x00000018


	//----- nvinfo : EIATTR_FRAME_SIZE
	.align		4
.L_2:
        /*000c*/ 	.byte	0x04, 0x11
        /*000e*/ 	.short	(.L_4 - .L_3)
	.align		4
.L_3:
        /*0010*/ 	.word	index@(_Z12helloFromGPUv)
        /*0014*/ 	.word	0x00000008


	//----- nvinfo : EIATTR_MIN_STACK_SIZE
	.align		4
.L_4:
        /*0018*/ 	.byte	0x04, 0x12
        /*001a*/ 	.short	(.L_6 - .L_5)
	.align		4
.L_5:
        /*001c*/ 	.word	index@(_Z12helloFromGPUv)
        /*0020*/ 	.word	0x00000008
.L_6:


//--------------------- .nv.compat                --------------------------
	.section	.nv.compat,"",@"SHT_CUDA_COMPAT_INFO"
	.align	4
        /*0000*/ 	.byte	0x02, 0x09, 0x00, 0x00, 0x02, 0x02, 0x01, 0x00, 0x02, 0x05, 0x05, 0x00, 0x03, 0x07, 0x01, 0x01
        /*0010*/ 	.byte	0x02, 0x03, 0x00, 0x00, 0x02, 0x06, 0x01, 0x00, 0x04, 0x0b, 0x08, 0x00, 0x09, 0x00, 0x00, 0x00
        /*0020*/ 	.byte	0x00, 0x00, 0x00, 0x00


//--------------------- .nv.info._Z12helloFromGPUv --------------------------
	.section	.nv.info._Z12helloFromGPUv,"",@"SHT_CUDA_INFO"
	.sectionflags	@""
	.align	4


	//----- nvinfo : EIATTR_CUDA_API_VERSION
	.align		4
        /*0000*/ 	.byte	0x04, 0x37
        /*0002*/ 	.short	(.L_8 - .L_7)
.L_7:
        /*0004*/ 	.word	0x00000082


	//----- nvinfo : EIATTR_SPARSE_MMA_MASK
	.align		4
.L_8:
        /*0008*/ 	.byte	0x03, 0x50
        /*000a*/ 	.short	0x0000


	//----- nvinfo : EIATTR_MAXREG_COUNT
	.align		4
        /*000c*/ 	.byte	0x03, 0x1b
        /*000e*/ 	.short	0x00ff


	//----- nvinfo : EIATTR_EXTERNS
	.align		4
        /*0010*/ 	.byte	0x04, 0x0f
        /*0012*/ 	.short	(.L_10 - .L_9)


	//   ....[0]....
	.align		4
.L_9:
        /*0014*/ 	.word	index@(vprintf)


	//----- nvinfo : EIATTR_MERCURY_ISA_VERSION
	.align		4
.L_10:
        /*0018*/ 	.byte	0x03, 0x5f
        /*001a*/ 	.short	0x0101


	//----- nvinfo : EIATTR_VRC_CTA_INIT_COUNT
	.align		4
        /*001c*/ 	.byte	0x02, 0x4a
	.zero		1
	.zero		1


	//----- nvinfo : EIATTR_SYSCALL_OFFSETS
	.align		4
        /*0020*/ 	.byte	0x04, 0x46
        /*0022*/ 	.short	(.L_12 - .L_11)


	//   ....[0]....
.L_11:
        /*0024*/ 	.word	0x00000110


	//----- nvinfo : EIATTR_EXIT_INSTR_OFFSETS
	.align		4
.L_12:
        /*0028*/ 	.byte	0x04, 0x1c
        /*002a*/ 	.short	(.L_14 - .L_13)


	//   ....[0]....
.L_13:
        /*002c*/ 	.word	0x00000080


	//   ....[1]....
        /*0030*/ 	.word	0x00000120


	//----- nvinfo : EIATTR_CRS_STACK_SIZE
	.align		4
.L_14:
        /*0034*/ 	.byte	0x04, 0x1e
        /*0036*/ 	.short	(.L_16 - .L_15)
.L_15:
        /*0038*/ 	.word	0x00000000


	//----- nvinfo : EIATTR_SW_WAR
	.align		4
.L_16:
        /*003c*/ 	.byte	0x04, 0x36
        /*003e*/ 	.short	(.L_18 - .L_17)
.L_17:
        /*0040*/ 	.word	0x00000008
.L_18:


//--------------------- .nv.callgraph             --------------------------
	.section	.nv.callgraph,"",@"SHT_CUDA_CALLGRAPH"
	.align	4
	.sectionentsize	8
	.align		4
        /*0000*/ 	.word	0x00000000
	.align		4
        /*0004*/ 	.word	0xffffffff
	.align		4
        /*0008*/ 	.word	index@(_Z12helloFromGPUv)
	.align		4
        /*000c*/ 	.word	index@(vprintf)
	.align		4
        /*0010*/ 	.word	0x00000000
	.align		4
        /*0014*/ 	.word	0xfffffffe
	.align		4
        /*0018*/ 	.word	0x00000000
	.align		4
        /*001c*/ 	.word	0xfffffffd
	.align		4
        /*0020*/ 	.word	0x00000000
	.align		4
        /*0024*/ 	.word	0xfffffffc


//--------------------- .nv.constant4             --------------------------
	.section	.nv.constant4,"a",@progbits
	.align	8
	.align		8
.nv.constant4:
        /*0000*/ 	.dword	vprintf
	.align		8
        /*0008*/ 	.dword	$str


//--------------------- .text._Z12helloFromGPUv   --------------------------
	.section	.text._Z12helloFromGPUv,"ax",@progbits
	.align	128
        .global         _Z12helloFromGPUv
        .type           _Z12helloFromGPUv,@function
        .size           _Z12helloFromGPUv,(.L_x_2 - _Z12helloFromGPUv)
        .other          _Z12helloFromGPUv,@"STO_CUDA_ENTRY STV_DEFAULT"
_Z12helloFromGPUv:
.text._Z12helloFromGPUv:
[----:B------:R-:W0:Y:S01]  /*0000*/  LDC R1, c[0x0][0x37c] ;  /* 0x0000df00ff017b82 */ /* 0x000e220000000800 */
[----:B------:R-:W1:Y:S01]  /*0010*/  S2R R0, SR_TID.X ;  /* 0x0000000000007919 */ /* 0x000e620000002100 */
[----:B------:R-:W2:Y:S01]  /*0020*/  LDCU UR4, c[0x0][0x2f8] ;  /* 0x00005f00ff0477ac */ /* 0x000ea20008000800 */
[----:B0-----:R-:W-:Y:S01]  /*0030*/  VIADD R1, R1, 0xfffffff8 ;  /* 0xfffffff801017836 */ /* 0x001fe20000000000 */
[----:B------:R-:W0:Y:S04]  /*0040*/  LDCU UR5, c[0x0][0x2fc] ;  /* 0x00005f80ff0577ac */ /* 0x000e280008000800 */
[----:B--2---:R-:W-:-:S05]  /*0050*/  IADD3 R6, P1, PT, R1, UR4, RZ ;  /* 0x0000000401067c10 */ /* 0x004fca000ff3e0ff */
[----:B0-----:R-:W-:Y:S01]  /*0060*/  IMAD.X R7, RZ, RZ, UR5, P1 ;  /* 0x00000005ff077e24 */ /* 0x001fe200088e06ff */
[----:B-1----:R-:W-:-:S13]  /*0070*/  ISETP.NE.AND P0, PT, R0, RZ, PT ;  /* 0x000000ff0000720c */ /* 0x002fda0003f05270 */
[----:B------:R-:W-:Y:S05]  /*0080*/  @P0 EXIT ;  /* 0x000000000000094d */ /* 0x000fea0003800000 */
[----:B------:R-:W0:Y:S01]  /*0090*/  S2R R8, SR_CTAID.X ;  /* 0x0000000000087919 */ /* 0x000e220000002500 */
[----:B------:R-:W-:Y:S01]  /*00a0*/  MOV R0, 0x0 ;  /* 0x0000000000007802 */ /* 0x000fe20000000f00 */
[----:B------:R-:W1:Y:S03]  /*00b0*/  LDCU.64 UR4, c[0x4][0x8] ;  /* 0x01000100ff0477ac */ /* 0x000e660008000a00 */
[----:B------:R2:W3:Y:S01]  /*00c0*/  LDC.64 R2, c[0x4][R0] ;  /* 0x0100000000027b82 */ /* 0x0004e20000000a00 */
[----:B-1----:R-:W-:Y:S02]  /*00d0*/  IMAD.U32 R4, RZ, RZ, UR4 ;  /* 0x00000004ff047e24 */ /* 0x002fe4000f8e00ff */
[----:B------:R-:W-:Y:S01]  /*00e0*/  IMAD.U32 R5, RZ, RZ, UR5 ;  /* 0x00000005ff057e24 */ /* 0x000fe2000f8e00ff */
[----:B0-----:R2:W-:Y:S06]  /*00f0*/  STL [R1], R8 ;  /* 0x0000000801007387 */ /* 0x0015ec0000100800 */
[----:B------:R-:W-:-:S07]  /*0100*/  LEPC R20, `(.L_x_0) ;  /* 0x000000001014794e */ /* 0x000fce0000000000 */
[----:B--23--:R-:W-:Y:S05]  /*0110*/  CALL.ABS.NOINC R2 ;  /* 0x0000000002007343 */ /* 0x00cfea0003c00000 */
.L_x_0:
[----:B------:R-:W-:Y:S05]  /*0120*/  EXIT ;  /* 0x000000000000794d */ /* 0x000fea0003800000 */
.L_x_1:
[----:B------:R-:W-:-:S00]  /*0130*/  BRA `(.L_x_1) ;  /* 0xfffffffc00fc7947 */ /* 0x000fc0000383ffff */
[----:B------:R-:W-:-:S00]  /*0140*/  NOP ;  /* 0x0000000000007918 */ /* 0x000fc00000000000 */
        /* <DEDUP_REMOVED lines=11> */
.L_x_2:


//--------------------- .nv.global.init           --------------------------
	.section	.nv.global.init,"aw",@progbits
.nv.global.init:
	.type		$str,@object
	.size		$str,(.L_0 - $str)
$str:
        /*0000*/ 	.byte	0x48, 0x65, 0x6c, 0x6c, 0x6f, 0x20, 0x66, 0x72, 0x6f, 0x6d, 0x20, 0x47, 0x50, 0x55, 0x20, 0x62
        /*0010*/ 	.byte	0x6c, 0x6f, 0x63, 0x6b, 0x20, 0x25, 0x64, 0x21, 0x0a, 0x00
.L_0:


//--------------------- .nv.shared.reserved.0     --------------------------
	.section	.nv.shared.reserved.0,"aw",@nobits
	.weak		__nv_reservedSMEM_offset_0_alias
	.size		__nv_reservedSMEM_offset_0_alias, 0, 64
	.other		__nv_reservedSMEM_offset_0_alias,@"STO_CUDA_RESERVED_SHARED STV_DEFAULT"
__nv_reservedSMEM_offset_0_alias:
	.zero		0
	.zero		64


//--------------------- .nv.constant0._Z12helloFromGPUv --------------------------
	.section	.nv.constant0._Z12helloFromGPUv,"a",@progbits
	.sectionflags	@""
	.align	4
.nv.constant0._Z12helloFromGPUv:
	.zero		896


//--------------------- SYMBOLS --------------------------

	.type		.nv.reservedSmem.offset0,@object
	.size		.nv.reservedSmem.offset0,0x4
	.type		vprintf,@function
